//
// Generated by NVIDIA NVVM Compiler
//
// Compiler Build ID: CL-36424714
// Cuda compilation tools, release 13.0, V13.0.88
// Based on NVVM 20.0.0
//

.version 9.0
.target sm_100
.address_size 64

	// .globl	_Z17concatenateStringPcS_ii

.visible .entry _Z17concatenateStringPcS_ii(
	.param .u64 .ptr .align 1 _Z17concatenateStringPcS_ii_param_0,
	.param .u64 .ptr .align 1 _Z17concatenateStringPcS_ii_param_1,
	.param .u32 _Z17concatenateStringPcS_ii_param_2,
	.param .u32 _Z17concatenateStringPcS_ii_param_3
)
{
	.reg .pred 	%p<11>;
	.reg .b16 	%rs<30>;
	.reg .b32 	%r<38>;
	.reg .b64 	%rd<27>;

	ld.param.u64 	%rd10, [_Z17concatenateStringPcS_ii_param_0];
	ld.param.u64 	%rd11, [_Z17concatenateStringPcS_ii_param_1];
	ld.param.u32 	%r23, [_Z17concatenateStringPcS_ii_param_2];
	ld.param.u32 	%r24, [_Z17concatenateStringPcS_ii_param_3];
	cvta.to.global.u64 	%rd1, %rd11;
	cvta.to.global.u64 	%rd2, %rd10;
	mov.u32 	%r25, %tid.x;
	mov.u32 	%r26, %ctaid.x;
	mov.u32 	%r27, %ntid.x;
	mad.lo.s32 	%r1, %r26, %r27, %r25;
	setp.ge.s32 	%p1, %r1, %r24;
	@%p1 bra 	$L__BB0_14;
	mul.lo.s32 	%r2, %r23, %r1;
	setp.lt.s32 	%p2, %r23, 1;
	@%p2 bra 	$L__BB0_14;
	and.b32  	%r3, %r23, 15;
	setp.lt.u32 	%p3, %r23, 16;
	mov.b32 	%r34, 0;
	@%p3 bra 	$L__BB0_5;
	and.b32  	%r34, %r23, 2147483632;
	neg.s32 	%r32, %r34;
	add.s64 	%rd25, %rd2, 7;
	add.s64 	%rd4, %rd1, 7;
	mov.u32 	%r31, %r2;
$L__BB0_4:
	.pragma "nounroll";
	cvt.s64.s32 	%rd12, %r31;
	add.s64 	%rd13, %rd4, %rd12;
	ld.global.u8 	%rs1, [%rd25+-7];
	st.global.u8 	[%rd13+-7], %rs1;
	ld.global.u8 	%rs2, [%rd25+-6];
	st.global.u8 	[%rd13+-6], %rs2;
	ld.global.u8 	%rs3, [%rd25+-5];
	st.global.u8 	[%rd13+-5], %rs3;
	ld.global.u8 	%rs4, [%rd25+-4];
	st.global.u8 	[%rd13+-4], %rs4;
	ld.global.u8 	%rs5, [%rd25+-3];
	st.global.u8 	[%rd13+-3], %rs5;
	ld.global.u8 	%rs6, [%rd25+-2];
	st.global.u8 	[%rd13+-2], %rs6;
	ld.global.u8 	%rs7, [%rd25+-1];
	st.global.u8 	[%rd13+-1], %rs7;
	ld.global.u8 	%rs8, [%rd25];
	st.global.u8 	[%rd13], %rs8;
	ld.global.u8 	%rs9, [%rd25+1];
	st.global.u8 	[%rd13+1], %rs9;
	ld.global.u8 	%rs10, [%rd25+2];
	st.global.u8 	[%rd13+2], %rs10;
	ld.global.u8 	%rs11, [%rd25+3];
	st.global.u8 	[%rd13+3], %rs11;
	ld.global.u8 	%rs12, [%rd25+4];
	st.global.u8 	[%rd13+4], %rs12;
	ld.global.u8 	%rs13, [%rd25+5];
	st.global.u8 	[%rd13+5], %rs13;
	ld.global.u8 	%rs14, [%rd25+6];
	st.global.u8 	[%rd13+6], %rs14;
	ld.global.u8 	%rs15, [%rd25+7];
	st.global.u8 	[%rd13+7], %rs15;
	ld.global.u8 	%rs16, [%rd25+8];
	st.global.u8 	[%rd13+8], %rs16;
	add.s32 	%r32, %r32, 16;
	add.s64 	%rd25, %rd25, 16;
	add.s32 	%r31, %r31, 16;
	setp.ne.s32 	%p4, %r32, 0;
	@%p4 bra 	$L__BB0_4;
$L__BB0_5:
	setp.eq.s32 	%p5, %r3, 0;
	@%p5 bra 	$L__BB0_14;
	and.b32  	%r11, %r23, 7;
	setp.lt.u32 	%p6, %r3, 8;
	@%p6 bra 	$L__BB0_8;
	cvt.u64.u32 	%rd14, %r34;
	add.s64 	%rd15, %rd2, %rd14;
	ld.global.u8 	%rs17, [%rd15];
	add.s32 	%r29, %r34, %r2;
	cvt.s64.s32 	%rd16, %r29;
	add.s64 	%rd17, %rd1, %rd16;
	st.global.u8 	[%rd17], %rs17;
	ld.global.u8 	%rs18, [%rd15+1];
	st.global.u8 	[%rd17+1], %rs18;
	ld.global.u8 	%rs19, [%rd15+2];
	st.global.u8 	[%rd17+2], %rs19;
	ld.global.u8 	%rs20, [%rd15+3];
	st.global.u8 	[%rd17+3], %rs20;
	ld.global.u8 	%rs21, [%rd15+4];
	st.global.u8 	[%rd17+4], %rs21;
	ld.global.u8 	%rs22, [%rd15+5];
	st.global.u8 	[%rd17+5], %rs22;
	ld.global.u8 	%rs23, [%rd15+6];
	st.global.u8 	[%rd17+6], %rs23;
	ld.global.u8 	%rs24, [%rd15+7];
	st.global.u8 	[%rd17+7], %rs24;
	add.s32 	%r34, %r34, 8;
$L__BB0_8:
	setp.eq.s32 	%p7, %r11, 0;
	@%p7 bra 	$L__BB0_14;
	and.b32  	%r14, %r23, 3;
	setp.lt.u32 	%p8, %r11, 4;
	@%p8 bra 	$L__BB0_11;
	cvt.u64.u32 	%rd18, %r34;
	add.s64 	%rd19, %rd2, %rd18;
	ld.global.u8 	%rs25, [%rd19];
	add.s32 	%r30, %r34, %r2;
	cvt.s64.s32 	%rd20, %r30;
	add.s64 	%rd21, %rd1, %rd20;
	st.global.u8 	[%rd21], %rs25;
	ld.global.u8 	%rs26, [%rd19+1];
	st.global.u8 	[%rd21+1], %rs26;
	ld.global.u8 	%rs27, [%rd19+2];
	st.global.u8 	[%rd21+2], %rs27;
	ld.global.u8 	%rs28, [%rd19+3];
	st.global.u8 	[%rd21+3], %rs28;
	add.s32 	%r34, %r34, 4;
$L__BB0_11:
	setp.eq.s32 	%p9, %r14, 0;
	@%p9 bra 	$L__BB0_14;
	add.s32 	%r37, %r34, %r2;
	cvt.u64.u32 	%rd22, %r34;
	add.s64 	%rd26, %rd2, %rd22;
	neg.s32 	%r36, %r14;
$L__BB0_13:
	.pragma "nounroll";
	cvt.s64.s32 	%rd23, %r37;
	add.s64 	%rd24, %rd1, %rd23;
	ld.global.u8 	%rs29, [%rd26];
	st.global.u8 	[%rd24], %rs29;
	add.s32 	%r37, %r37, 1;
	add.s64 	%rd26, %rd26, 1;
	add.s32 	%r36, %r36, 1;
	setp.ne.s32 	%p10, %r36, 0;
	@%p10 bra 	$L__BB0_13;
$L__BB0_14:
	ret;

}


// ===== COMPILED SASS (sm_100) =====

	.target	sm_100

	.elftype	@"ET_EXEC"


//--------------------- .note.nv.tkinfo           --------------------------
	.section	.note.nv.tkinfo,"",@"SHT_NOTE"
	.sectionflags	@"SHF_NOTE_NV_TKINFO"
	.tkinfo
        /*0018*/ 	.word	0x00000002
        /*0030*/ 	.string	""
        /*0030*/ 	.string	"ptxas"
        /*0030*/ 	.string	"Cuda compilation tools, release 13.0, V13.0.88"
        /*0030*/ 	.string	"Build cuda_13.0.r13.0/compiler.36424714_0"
        /*0030*/ 	.string	"-arch sm_100 -m 64 "



//--------------------- .note.nv.cuinfo           --------------------------
	.section	.note.nv.cuinfo,"",@"SHT_NOTE"
	.sectionflags	@"SHF_NOTE_NV_CUINFO"
        /*0018*/ 	.short	0x0002
        /*001a*/ 	.short	0x0064
        /*001c*/ 	.short	0x0082
	.zero		2


//--------------------- .nv.info                  --------------------------
	.section	.nv.info,"",@"SHT_CUDA_INFO"
	.align	4


	//----- nvinfo : EIATTR_REGCOUNT
	.align		4
        /*0000*/ 	.byte	0x04, 0x2f
        /*0002*/ 	.short	(.L_1 - .L_0)
	.align		4
.L_0:
        /*0004*/ 	.word	index@(_Z17concatenateStringPcS_ii)
        /*0008*/ 	.word	0x00000018


	//----- nvinfo : EIATTR_FRAME_SIZE
	.align		4
.L_1:
        /*000c*/ 	.byte	0x04, 0x11
        /*000e*/ 	.short	(.L_3 - .L_2)
	.align		4
.L_2:
        /*0010*/ 	.word	index@(_Z17concatenateStringPcS_ii)
        /*0014*/ 	.word	0x00000000


	//----- nvinfo : EIATTR_MIN_STACK_SIZE
	.align		4
.L_3:
        /*0018*/ 	.byte	0x04, 0x12
        /*001a*/ 	.short	(.L_5 - .L_4)
	.align		4
.L_4:
        /*001c*/ 	.word	index@(_Z17concatenateStringPcS_ii)
        /*0020*/ 	.word	0x00000000
.L_5:


//--------------------- .nv.compat                --------------------------
	.section	.nv.compat,"",@"SHT_CUDA_COMPAT_INFO"
	.align	4
        /*0000*/ 	.byte	0x02, 0x09, 0x00, 0x00, 0x02, 0x02, 0x01, 0x00, 0x02, 0x05, 0x05, 0x00, 0x03, 0x07, 0x01, 0x01
        /*0010*/ 	.byte	0x02, 0x03, 0x00, 0x00, 0x02, 0x06, 0x01, 0x00, 0x04, 0x0b, 0x08, 0x00, 0x09, 0x00, 0x00, 0x00
        /*0020*/ 	.byte	0x00, 0x00, 0x00, 0x00


//--------------------- .nv.info._Z17concatenateStringPcS_ii --------------------------
	.section	.nv.info._Z17concatenateStringPcS_ii,"",@"SHT_CUDA_INFO"
	.sectionflags	@""
	.align	4


	//----- nvinfo : EIATTR_CUDA_API_VERSION
	.align		4
        /*0000*/ 	.byte	0x04, 0x37
        /*0002*/ 	.short	(.L_7 - .L_6)
.L_6:
        /*0004*/ 	.word	0x00000082


	//----- nvinfo : EIATTR_KPARAM_INFO
	.align		4
.L_7:
        /*0008*/ 	.byte	0x04, 0x17
        /*000a*/ 	.short	(.L_9 - .L_8)
.L_8:
        /*000c*/ 	.word	0x00000000
        /*0010*/ 	.short	0x0003
        /*0012*/ 	.short	0x0014
        /*0014*/ 	.byte	0x00, 0xf0, 0x11, 0x00


	//----- nvinfo : EIATTR_KPARAM_INFO
	.align		4
.L_9:
        /*0018*/ 	.byte	0x04, 0x17
        /*001a*/ 	.short	(.L_11 - .L_10)
.L_10:
        /*001c*/ 	.word	0x00000000
        /*0020*/ 	.short	0x0002
        /*0022*/ 	.short	0x0010
        /*0024*/ 	.byte	0x00, 0xf0, 0x11, 0x00


	//----- nvinfo : EIATTR_KPARAM_INFO
	.align		4
.L_11:
        /*0028*/ 	.byte	0x04, 0x17
        /*002a*/ 	.short	(.L_13 - .L_12)
.L_12:
        /*002c*/ 	.word	0x00000000
        /*0030*/ 	.short	0x0001
        /*0032*/ 	.short	0x0008
        /*0034*/ 	.byte	0x00, 0xf5, 0x21, 0x00


	//----- nvinfo : EIATTR_KPARAM_INFO
	.align		4
.L_13:
        /*0038*/ 	.byte	0x04, 0x17
        /*003a*/ 	.short	(.L_15 - .L_14)
.L_14:
        /*003c*/ 	.word	0x00000000
        /*0040*/ 	.short	0x0000
        /*0042*/ 	.short	0x0000
        /*0044*/ 	.byte	0x00, 0xf5, 0x21, 0x00


	//----- nvinfo : EIATTR_SPARSE_MMA_MASK
	.align		4
.L_15:
        /*0048*/ 	.byte	0x03, 0x50
        /*004a*/ 	.short	0x0000


	//----- nvinfo : EIATTR_MAXREG_COUNT
	.align		4
        /*004c*/ 	.byte	0x03, 0x1b
        /*004e*/ 	.short	0x00ff


	//----- nvinfo : EIATTR_MERCURY_ISA_VERSION
	.align		4
        /*0050*/ 	.byte	0x03, 0x5f
        /*0052*/ 	.short	0x0101


	//----- nvinfo : EIATTR_VRC_CTA_INIT_COUNT
	.align		4
        /*0054*/ 	.byte	0x02, 0x4a
	.zero		1
	.zero		1


	//----- nvinfo : EIATTR_EXIT_INSTR_OFFSETS
	.align		4
        /*0058*/ 	.byte	0x04, 0x1c
        /*005a*/ 	.short	(.L_17 - .L_16)


	//   ....[0]....
.L_16:
        /*005c*/ 	.word	0x00000070


	//   ....[1]....
        /*0060*/ 	.word	0x000000a0


	//   ....[2]....
        /*0064*/ 	.word	0x00000460


	//   ....[3]....
        /*0068*/ 	.word	0x00000620


	//   ....[4]....
        /*006c*/ 	.word	0x00000760


	//   ....[5]....
        /*0070*/ 	.word	0x00000880


	//----- nvinfo : EIATTR_CBANK_PARAM_SIZE
	.align		4
.L_17:
        /*0074*/ 	.byte	0x03, 0x19
        /*0076*/ 	.short	0x0018


	//----- nvinfo : EIATTR_PARAM_CBANK
	.align		4
        /*0078*/ 	.byte	0x04, 0x0a
        /*007a*/ 	.short	(.L_19 - .L_18)
	.align		4
.L_18:
        /*007c*/ 	.word	index@(.nv.constant0._Z17concatenateStringPcS_ii)
        /*0080*/ 	.short	0x0380
        /*0082*/ 	.short	0x0018


	//----- nvinfo : EIATTR_SW_WAR
	.align		4
.L_19:
        /*0084*/ 	.byte	0x04, 0x36
        /*0086*/ 	.short	(.L_21 - .L_20)
.L_20:
        /*0088*/ 	.word	0x00000008
.L_21:


//--------------------- .nv.callgraph             --------------------------
	.section	.nv.callgraph,"",@"SHT_CUDA_CALLGRAPH"
	.align	4
	.sectionentsize	8
	.align		4
        /*0000*/ 	.word	0x00000000
	.align		4
        /*0004*/ 	.word	0xffffffff
	.align		4
        /*0008*/ 	.word	0x00000000
	.align		4
        /*000c*/ 	.word	0xfffffffe
	.align		4
        /*0010*/ 	.word	0x00000000
	.align		4
        /*0014*/ 	.word	0xfffffffd
	.align		4
        /*0018*/ 	.word	0x00000000
	.align		4
        /*001c*/ 	.word	0xfffffffc


//--------------------- .text._Z17concatenateStringPcS_ii --------------------------
	.section	.text._Z17concatenateStringPcS_ii,"ax",@progbits
	.align	128
        .global         _Z17concatenateStringPcS_ii
        .type           _Z17concatenateStringPcS_ii,@function
        .size           _Z17concatenateStringPcS_ii,(.L_x_6 - _Z17concatenateStringPcS_ii)
        .other          _Z17concatenateStringPcS_ii,@"STO_CUDA_ENTRY STV_DEFAULT"
_Z17concatenateStringPcS_ii:
.text._Z17concatenateStringPcS_ii:
[----:B------:R-:W-:Y:S01]  /*0000*/  LDC R1, c[0x0][0x37c] ;  /* 0x0000df00ff017b82 */ /* 0x000fe20000000800 */
[----:B------:R-:W0:Y:S07]  /*0010*/  S2R R3, SR_TID.X ;  /* 0x0000000000037919 */ /* 0x000e2e0000002100 */
[----:B------:R-:W0:Y:S01]  /*0020*/  S2UR UR4, SR_CTAID.X ;  /* 0x00000000000479c3 */ /* 0x000e220000002500 */
[----:B------:R-:W1:Y:S07]  /*0030*/  LDCU UR5, c[0x0][0x394] ;  /* 0x00007280ff0577ac */ /* 0x000e6e0008000800 */
[----:B------:R-:W0:Y:S02]  /*0040*/  LDC R0, c[0x0][0x360] ;  /* 0x0000d800ff007b82 */ /* 0x000e240000000800 */
[----:B0-----:R-:W-:-:S05]  /*0050*/  IMAD R3, R0, UR4, R3 ;  /* 0x0000000400037c24 */ /* 0x001fca000f8e0203 */
[----:B-1----:R-:W-:-:S13]  /*0060*/  ISETP.GE.AND P0, PT, R3, UR5, PT ;  /* 0x0000000503007c0c */ /* 0x002fda000bf06270 */
[----:B------:R-:W-:Y:S05]  /*0070*/  @P0 EXIT ;  /* 0x000000000000094d */ /* 0x000fea0003800000 */
[----:B------:R-:W0:Y:S02]  /*0080*/  LDC R6, c[0x0][0x390] ;  /* 0x0000e400ff067b82 */ /* 0x000e240000000800 */
[----:B0-----:R-:W-:-:S13]  /*0090*/  ISETP.GE.AND P0, PT, R6, 0x1, PT ;  /* 0x000000010600780c */ /* 0x001fda0003f06270 */
[----:B------:R-:W-:Y:S05]  /*00a0*/  @!P0 EXIT ;  /* 0x000000000000894d */ /* 0x000fea0003800000 */
[C---:B------:R-:W-:Y:S01]  /*00b0*/  ISETP.GE.U32.AND P1, PT, R6.reuse, 0x10, PT ;  /* 0x000000100600780c */ /* 0x040fe20003f26070 */
[----:B------:R-:W0:Y:S01]  /*00c0*/  LDCU.64 UR6, c[0x0][0x358] ;  /* 0x00006b00ff0677ac */ /* 0x000e220008000a00 */
[----:B------:R-:W-:Y:S01]  /*00d0*/  LOP3.LUT R12, R6, 0xf, RZ, 0xc0, !PT ;  /* 0x0000000f060c7812 */ /* 0x000fe200078ec0ff */
[----:B------:R-:W-:Y:S02]  /*00e0*/  IMAD R0, R3, R6, RZ ;  /* 0x0000000603007224 */ /* 0x000fe400078e02ff */
[----:B------:R-:W-:Y:S01]  /*00f0*/  IMAD.MOV.U32 R7, RZ, RZ, RZ ;  /* 0x000000ffff077224 */ /* 0x000fe200078e00ff */
[----:B------:R-:W-:-:S07]  /*0100*/  ISETP.NE.AND P0, PT, R12, RZ, PT ;  /* 0x000000ff0c00720c */ /* 0x000fce0003f05270 */
[----:B------:R-:W-:Y:S06]  /*0110*/  @!P1 BRA `(.L_x_0) ;  /* 0x0000000000d09947 */ /* 0x000fec0003800000 */
[----:B------:R-:W1:Y:S01]  /*0120*/  LDCU.64 UR4, c[0x0][0x380] ;  /* 0x00007000ff0477ac */ /* 0x000e620008000a00 */
[----:B------:R-:W-:Y:S01]  /*0130*/  LOP3.LUT R7, R6, 0x7ffffff0, RZ, 0xc0, !PT ;  /* 0x7ffffff006077812 */ /* 0x000fe200078ec0ff */
[----:B------:R-:W-:-:S04]  /*0140*/  IMAD.MOV.U32 R9, RZ, RZ, R0 ;  /* 0x000000ffff097224 */ /* 0x000fc800078e0000 */
[----:B------:R-:W-:Y:S01]  /*0150*/  IMAD.MOV R8, RZ, RZ, -R7 ;  /* 0x000000ffff087224 */ /* 0x000fe200078e0a07 */
[----:B-1----:R-:W-:-:S04]  /*0160*/  UIADD3 UR4, UP0, UPT, UR4, 0x7, URZ ;  /* 0x0000000704047890 */ /* 0x002fc8000ff1e0ff */
[----:B------:R-:W-:Y:S02]  /*0170*/  UIADD3.X UR5, UPT, UPT, URZ, UR5, URZ, UP0, !UPT ;  /* 0x00000005ff057290 */ /* 0x000fe400087fe4ff */
[----:B------:R-:W-:-:S04]  /*0180*/  IMAD.U32 R10, RZ, RZ, UR4 ;  /* 0x00000004ff0a7e24 */ /* 0x000fc8000f8e00ff */
[----:B------:R-:W-:-:S07]  /*0190*/  IMAD.U32 R19, RZ, RZ, UR5 ;  /* 0x00000005ff137e24 */ /* 0x000fce000f8e00ff */
.L_x_1:
[----:B------:R-:W-:Y:S01]  /*01a0*/  IMAD.MOV.U32 R2, RZ, RZ, R10 ;  /* 0x000000ffff027224 */ /* 0x000fe200078e000a */
[----:B0-----:R-:W1:Y:S01]  /*01b0*/  LDC.64 R4, c[0x0][0x388] ;  /* 0x0000e200ff047b82 */ /* 0x001e620000000a00 */
[----:B------:R-:W-:-:S05]  /*01c0*/  IMAD.MOV.U32 R3, RZ, RZ, R19 ;  /* 0x000000ffff037224 */ /* 0x000fca00078e0013 */
[----:B0-----:R-:W2:Y:S01]  /*01d0*/  LDG.E.U8 R11, desc[UR6][R2.64+-0x7] ;  /* 0xfffff906020b7981 */ /* 0x001ea2000c1e1100 */
[----:B------:R-:W-:Y:S02]  /*01e0*/  SHF.R.S32.HI R10, RZ, 0x1f, R9 ;  /* 0x0000001fff0a7819 */ /* 0x000fe40000011409 */
[----:B-1----:R-:W-:-:S04]  /*01f0*/  IADD3 R4, P1, P2, R9, 0x7, R4 ;  /* 0x0000000709047810 */ /* 0x002fc80007a3e004 */
[----:B------:R-:W-:-:S05]  /*0200*/  IADD3.X R5, PT, PT, R10, R5, RZ, P1, P2 ;  /* 0x000000050a057210 */ /* 0x000fca0000fe44ff */
[----:B--2---:R0:W-:Y:S04]  /*0210*/  STG.E.U8 desc[UR6][R4.64+-0x7], R11 ;  /* 0xfffff90b04007986 */ /* 0x0041e8000c101106 */
[----:B------:R-:W2:Y:S04]  /*0220*/  LDG.E.U8 R13, desc[UR6][R2.64+-0x6] ;  /* 0xfffffa06020d7981 */ /* 0x000ea8000c1e1100 */
[----:B--2---:R1:W-:Y:S04]  /*0230*/  STG.E.U8 desc[UR6][R4.64+-0x6], R13 ;  /* 0xfffffa0d04007986 */ /* 0x0043e8000c101106 */
[----:B------:R-:W2:Y:S04]  /*0240*/  LDG.E.U8 R15, desc[UR6][R2.64+-0x5] ;  /* 0xfffffb06020f7981 */ /* 0x000ea8000c1e1100 */
[----:B--2---:R2:W-:Y:S04]  /*0250*/  STG.E.U8 desc[UR6][R4.64+-0x5], R15 ;  /* 0xfffffb0f04007986 */ /* 0x0045e8000c101106 */
[----:B------:R-:W3:Y:S04]  /*0260*/  LDG.E.U8 R17, desc[UR6][R2.64+-0x4] ;  /* 0xfffffc0602117981 */ /* 0x000ee8000c1e1100 */
[----:B---3--:R3:W-:Y:S04]  /*0270*/  STG.E.U8 desc[UR6][R4.64+-0x4], R17 ;  /* 0xfffffc1104007986 */ /* 0x0087e8000c101106 */
[----:B------:R-:W4:Y:S04]  /*0280*/  LDG.E.U8 R19, desc[UR6][R2.64+-0x3] ;  /* 0xfffffd0602137981 */ /* 0x000f28000c1e1100 */
[----:B----4-:R4:W-:Y:S04]  /*0290*/  STG.E.U8 desc[UR6][R4.64+-0x3], R19 ;  /* 0xfffffd1304007986 */ /* 0x0109e8000c101106 */
[----:B------:R-:W5:Y:S04]  /*02a0*/  LDG.E.U8 R21, desc[UR6][R2.64+-0x2] ;  /* 0xfffffe0602157981 */ /* 0x000f68000c1e1100 */
[----:B-----5:R5:W-:Y:S04]  /*02b0*/  STG.E.U8 desc[UR6][R4.64+-0x2], R21 ;  /* 0xfffffe1504007986 */ /* 0x020be8000c101106 */
[----:B0-----:R-:W2:Y:S04]  /*02c0*/  LDG.E.U8 R11, desc[UR6][R2.64+-0x1] ;  /* 0xffffff06020b7981 */ /* 0x001ea8000c1e1100 */
[----:B--2---:R0:W-:Y:S04]  /*02d0*/  STG.E.U8 desc[UR6][R4.64+-0x1], R11 ;  /* 0xffffff0b04007986 */ /* 0x0041e8000c101106 */
[----:B-1----:R-:W2:Y:S04]  /*02e0*/  LDG.E.U8 R13, desc[UR6][R2.64] ;  /* 0x00000006020d7981 */ /* 0x002ea8000c1e1100 */
[----:B--2---:R1:W-:Y:S04]  /*02f0*/  STG.E.U8 desc[UR6][R4.64], R13 ;  /* 0x0000000d04007986 */ /* 0x0043e8000c101106 */
[----:B------:R-:W2:Y:S04]  /*0300*/  LDG.E.U8 R15, desc[UR6][R2.64+0x1] ;  /* 0x00000106020f7981 */ /* 0x000ea8000c1e1100 */
[----:B--2---:R2:W-:Y:S04]  /*0310*/  STG.E.U8 desc[UR6][R4.64+0x1], R15 ;  /* 0x0000010f04007986 */ /* 0x0045e8000c101106 */
[----:B---3--:R-:W3:Y:S04]  /*0320*/  LDG.E.U8 R17, desc[UR6][R2.64+0x2] ;  /* 0x0000020602117981 */ /* 0x008ee8000c1e1100 */
[----:B---3--:R3:W-:Y:S04]  /*0330*/  STG.E.U8 desc[UR6][R4.64+0x2], R17 ;  /* 0x0000021104007986 */ /* 0x0087e8000c101106 */
[----:B----4-:R-:W4:Y:S04]  /*0340*/  LDG.E.U8 R19, desc[UR6][R2.64+0x3] ;  /* 0x0000030602137981 */ /* 0x010f28000c1e1100 */
[----:B----4-:R4:W-:Y:S04]  /*0350*/  STG.E.U8 desc[UR6][R4.64+0x3], R19 ;  /* 0x0000031304007986 */ /* 0x0109e8000c101106 */
[----:B-----5:R-:W5:Y:S04]  /*0360*/  LDG.E.U8 R21, desc[UR6][R2.64+0x4] ;  /* 0x0000040602157981 */ /* 0x020f68000c1e1100 */
[----:B-----5:R1:W-:Y:S04]  /*0370*/  STG.E.U8 desc[UR6][R4.64+0x4], R21 ;  /* 0x0000041504007986 */ /* 0x0203e8000c101106 */
[----:B0-----:R-:W5:Y:S04]  /*0380*/  LDG.E.U8 R11, desc[UR6][R2.64+0x5] ;  /* 0x00000506020b7981 */ /* 0x001f68000c1e1100 */
[----:B-----5:R0:W-:Y:S04]  /*0390*/  STG.E.U8 desc[UR6][R4.64+0x5], R11 ;  /* 0x0000050b04007986 */ /* 0x0201e8000c101106 */
[----:B-1----:R-:W5:Y:S04]  /*03a0*/  LDG.E.U8 R13, desc[UR6][R2.64+0x6] ;  /* 0x00000606020d7981 */ /* 0x002f68000c1e1100 */
[----:B-----5:R0:W-:Y:S04]  /*03b0*/  STG.E.U8 desc[UR6][R4.64+0x6], R13 ;  /* 0x0000060d04007986 */ /* 0x0201e8000c101106 */
[----:B--2---:R-:W2:Y:S01]  /*03c0*/  LDG.E.U8 R15, desc[UR6][R2.64+0x7] ;  /* 0x00000706020f7981 */ /* 0x004ea2000c1e1100 */
[----:B------:R-:W-:-:S05]  /*03d0*/  VIADD R8, R8, 0x10 ;  /* 0x0000001008087836 */ /* 0x000fca0000000000 */
[----:B------:R-:W-:Y:S01]  /*03e0*/  ISETP.NE.AND P1, PT, R8, RZ, PT ;  /* 0x000000ff0800720c */ /* 0x000fe20003f25270 */
[----:B--2---:R0:W-:Y:S04]  /*03f0*/  STG.E.U8 desc[UR6][R4.64+0x7], R15 ;  /* 0x0000070f04007986 */ /* 0x0041e8000c101106 */
[----:B---3--:R-:W2:Y:S01]  /*0400*/  LDG.E.U8 R17, desc[UR6][R2.64+0x8] ;  /* 0x0000080602117981 */ /* 0x008ea2000c1e1100 */
[----:B------:R-:W-:Y:S01]  /*0410*/  IADD3 R10, P2, PT, R2, 0x10, RZ ;  /* 0x00000010020a7810 */ /* 0x000fe20007f5e0ff */
[----:B------:R-:W-:-:S04]  /*0420*/  VIADD R9, R9, 0x10 ;  /* 0x0000001009097836 */ /* 0x000fc80000000000 */
[----:B----4-:R-:W-:Y:S01]  /*0430*/  IMAD.X R19, RZ, RZ, R3, P2 ;  /* 0x000000ffff137224 */ /* 0x010fe200010e0603 */
[----:B--2---:R0:W-:Y:S01]  /*0440*/  STG.E.U8 desc[UR6][R4.64+0x8], R17 ;  /* 0x0000081104007986 */ /* 0x0041e2000c101106 */
[----:B------:R-:W-:Y:S06]  /*0450*/  @P1 BRA `(.L_x_1) ;  /* 0xfffffffc00501947 */ /* 0x000fec000383ffff */
.L_x_0:
[----:B0-----:R-:W-:Y:S05]  /*0460*/  @!P0 EXIT ;  /* 0x000000000000894d */ /* 0x001fea0003800000 */
[----:B------:R-:W-:Y:S02]  /*0470*/  ISETP.GE.U32.AND P1, PT, R12, 0x8, PT ;  /* 0x000000080c00780c */ /* 0x000fe40003f26070 */
[----:B------:R-:W-:-:S04]  /*0480*/  LOP3.LUT R8, R6, 0x7, RZ, 0xc0, !PT ;  /* 0x0000000706087812 */ /* 0x000fc800078ec0ff */
[----:B------:R-:W-:-:S07]  /*0490*/  ISETP.NE.AND P0, PT, R8, RZ, PT ;  /* 0x000000ff0800720c */ /* 0x000fce0003f05270 */
[----:B------:R-:W-:Y:S06]  /*04a0*/  @!P1 BRA `(.L_x_2) ;  /* 0x00000000005c9947 */ /* 0x000fec0003800000 */
[----:B------:R-:W0:Y:S02]  /*04b0*/  LDCU.128 UR8, c[0x0][0x380] ;  /* 0x00007000ff0877ac */ /* 0x000e240008000c00 */
[----:B0-----:R-:W-:-:S05]  /*04c0*/  IADD3 R4, P1, PT, R7, UR8, RZ ;  /* 0x0000000807047c10 */ /* 0x001fca000ff3e0ff */
[----:B------:R-:W-:-:S05]  /*04d0*/  IMAD.X R5, RZ, RZ, UR9, P1 ;  /* 0x00000009ff057e24 */ /* 0x000fca00088e06ff */
[----:B------:R-:W2:Y:S01]  /*04e0*/  LDG.E.U8 R9, desc[UR6][R4.64] ;  /* 0x0000000604097981 */ /* 0x000ea2000c1e1100 */
[----:B------:R-:W-:-:S05]  /*04f0*/  IMAD.IADD R3, R0, 0x1, R7 ;  /* 0x0000000100037824 */ /* 0x000fca00078e0207 */
[----:B------:R-:W-:-:S04]  /*0500*/  IADD3 R2, P1, PT, R3, UR10, RZ ;  /* 0x0000000a03027c10 */ /* 0x000fc8000ff3e0ff */
[----:B------:R-:W-:-:S05]  /*0510*/  LEA.HI.X.SX32 R3, R3, UR11, 0x1, P1 ;  /* 0x0000000b03037c11 */ /* 0x000fca00088f0eff */
[----:B--2---:R0:W-:Y:S04]  /*0520*/  STG.E.U8 desc[UR6][R2.64], R9 ;  /* 0x0000000902007986 */ /* 0x0041e8000c101106 */
[----:B------:R-:W2:Y:S04]  /*0530*/  LDG.E.U8 R11, desc[UR6][R4.64+0x1] ;  /* 0x00000106040b7981 */ /* 0x000ea8000c1e1100 */
[----:B--2---:R1:W-:Y:S04]  /*0540*/  STG.E.U8 desc[UR6][R2.64+0x1], R11 ;  /* 0x0000010b02007986 */ /* 0x0043e8000c101106 */
[----:B------:R-:W2:Y:S04]  /*0550*/  LDG.E.U8 R13, desc[UR6][R4.64+0x2] ;  /* 0x00000206040d7981 */ /* 0x000ea8000c1e1100 */
[----:B--2---:R2:W-:Y:S04]  /*0560*/  STG.E.U8 desc[UR6][R2.64+0x2], R13 ;  /* 0x0000020d02007986 */ /* 0x0045e8000c101106 */
[----:B------:R-:W3:Y:S04]  /*0570*/  LDG.E.U8 R15, desc[UR6][R4.64+0x3] ;  /* 0x00000306040f7981 */ /* 0x000ee8000c1e1100 */
[----:B---3--:R2:W-:Y:S04]  /*0580*/  STG.E.U8 desc[UR6][R2.64+0x3], R15 ;  /* 0x0000030f02007986 */ /* 0x0085e8000c101106 */
[----:B------:R-:W3:Y:S04]  /*0590*/  LDG.E.U8 R17, desc[UR6][R4.64+0x4] ;  /* 0x0000040604117981 */ /* 0x000ee8000c1e1100 */
[----:B---3--:R2:W-:Y:S04]  /*05a0*/  STG.E.U8 desc[UR6][R2.64+0x4], R17 ;  /* 0x0000041102007986 */ /* 0x0085e8000c101106 */
[----:B------:R-:W3:Y:S04]  /*05b0*/  LDG.E.U8 R19, desc[UR6][R4.64+0x5] ;  /* 0x0000050604137981 */ /* 0x000ee8000c1e1100 */
[----:B---3--:R2:W-:Y:S04]  /*05c0*/  STG.E.U8 desc[UR6][R2.64+0x5], R19 ;  /* 0x0000051302007986 */ /* 0x0085e8000c101106 */
[----:B0-----:R-:W3:Y:S04]  /*05d0*/  LDG.E.U8 R9, desc[UR6][R4.64+0x6] ;  /* 0x0000060604097981 */ /* 0x001ee8000c1e1100 */
[----:B---3--:R2:W-:Y:S04]  /*05e0*/  STG.E.U8 desc[UR6][R2.64+0x6], R9 ;  /* 0x0000060902007986 */ /* 0x0085e8000c101106 */
[----:B-1----:R-:W3:Y:S01]  /*05f0*/  LDG.E.U8 R11, desc[UR6][R4.64+0x7] ;  /* 0x00000706040b7981 */ /* 0x002ee2000c1e1100 */
[----:B------:R-:W-:-:S03]  /*0600*/  VIADD R7, R7, 0x8 ;  /* 0x0000000807077836 */ /* 0x000fc60000000000 */
[----:B---3--:R2:W-:Y:S04]  /*0610*/  STG.E.U8 desc[UR6][R2.64+0x7], R11 ;  /* 0x0000070b02007986 */ /* 0x0085e8000c101106 */
.L_x_2:
[----:B------:R-:W-:Y:S05]  /*0620*/  @!P0 EXIT ;  /* 0x000000000000894d */ /* 0x000fea0003800000 */
[----:B------:R-:W-:Y:S02]  /*0630*/  ISETP.GE.U32.AND P1, PT, R8, 0x4, PT ;  /* 0x000000040800780c */ /* 0x000fe40003f26070 */
[----:B------:R-:W-:-:S04]  /*0640*/  LOP3.LUT R6, R6, 0x3, RZ, 0xc0, !PT ;  /* 0x0000000306067812 */ /* 0x000fc800078ec0ff */
[----:B------:R-:W-:-:S07]  /*0650*/  ISETP.NE.AND P0, PT, R6, RZ, PT ;  /* 0x000000ff0600720c */ /* 0x000fce0003f05270 */
[----:B------:R-:W-:Y:S06]  /*0660*/  @!P1 BRA `(.L_x_3) ;  /* 0x00000000003c9947 */ /* 0x000fec0003800000 */
[----:B------:R-:W2:Y:S02]  /*0670*/  LDCU.128 UR8, c[0x0][0x380] ;  /* 0x00007000ff0877ac */ /* 0x000ea40008000c00 */
[----:B--2---:R-:W-:-:S05]  /*0680*/  IADD3 R2, P1, PT, R7, UR8, RZ ;  /* 0x0000000807027c10 */ /* 0x004fca000ff3e0ff */
        /* <DEDUP_REMOVED lines=10> */
[----:B------:R-:W2:Y:S01]  /*0730*/  LDG.E.U8 R15, desc[UR6][R2.64+0x3] ;  /* 0x00000306020f7981 */ /* 0x000ea2000c1e1100 */
[----:B------:R-:W-:-:S03]  /*0740*/  VIADD R7, R7, 0x4 ;  /* 0x0000000407077836 */ /* 0x000fc60000000000 */
[----:B--2---:R0:W-:Y:S04]  /*0750*/  STG.E.U8 desc[UR6][R4.64+0x3], R15 ;  /* 0x0000030f04007986 */ /* 0x0041e8000c101106 */
.L_x_3:
[----:B------:R-:W-:Y:S05]  /*0760*/  @!P0 EXIT ;  /* 0x000000000000894d */ /* 0x000fea0003800000 */
[----:B------:R-:W2:Y:S01]  /*0770*/  LDCU.64 UR4, c[0x0][0x380] ;  /* 0x00007000ff0477ac */ /* 0x000ea20008000a00 */
[----:B------:R-:W-:Y:S02]  /*0780*/  IMAD.IADD R0, R0, 0x1, R7 ;  /* 0x0000000100007824 */ /* 0x000fe400078e0207 */
[----:B------:R-:W-:Y:S01]  /*0790*/  IMAD.MOV R6, RZ, RZ, -R6 ;  /* 0x000000ffff067224 */ /* 0x000fe200078e0a06 */
[----:B------:R-:W1:Y:S01]  /*07a0*/  LDCU.64 UR8, c[0x0][0x388] ;  /* 0x00007100ff0877ac */ /* 0x000e620008000a00 */
[----:B--2---:R-:W-:-:S05]  /*07b0*/  IADD3 R2, P0, PT, R7, UR4, RZ ;  /* 0x0000000407027c10 */ /* 0x004fca000ff1e0ff */
[----:B-1----:R-:W-:-:S08]  /*07c0*/  IMAD.X R7, RZ, RZ, UR5, P0 ;  /* 0x00000005ff077e24 */ /* 0x002fd000080e06ff */
.L_x_4:
[----:B-1----:R-:W-:-:S06]  /*07d0*/  IMAD.MOV.U32 R3, RZ, RZ, R7 ;  /* 0x000000ffff037224 */ /* 0x002fcc00078e0007 */
[----:B------:R1:W2:Y:S01]  /*07e0*/  LDG.E.U8 R3, desc[UR6][R2.64] ;  /* 0x0000000602037981 */ /* 0x0002a2000c1e1100 */
[----:B0-----:R-:W-:Y:S01]  /*07f0*/  IADD3 R4, P0, PT, R0, UR8, RZ ;  /* 0x0000000800047c10 */ /* 0x001fe2000ff1e0ff */
[----:B------:R-:W-:-:S03]  /*0800*/  VIADD R6, R6, 0x1 ;  /* 0x0000000106067836 */ /* 0x000fc60000000000 */
[C---:B------:R-:W-:Y:S01]  /*0810*/  LEA.HI.X.SX32 R5, R0.reuse, UR9, 0x1, P0 ;  /* 0x0000000900057c11 */ /* 0x040fe200080f0eff */
[----:B------:R-:W-:Y:S01]  /*0820*/  VIADD R0, R0, 0x1 ;  /* 0x0000000100007836 */ /* 0x000fe20000000000 */
[----:B------:R-:W-:Y:S02]  /*0830*/  ISETP.NE.AND P0, PT, R6, RZ, PT ;  /* 0x000000ff0600720c */ /* 0x000fe40003f05270 */
[----:B-1----:R-:W-:-:S05]  /*0840*/  IADD3 R2, P1, PT, R2, 0x1, RZ ;  /* 0x0000000102027810 */ /* 0x002fca0007f3e0ff */
[----:B------:R-:W-:Y:S01]  /*0850*/  IMAD.X R7, RZ, RZ, R7, P1 ;  /* 0x000000ffff077224 */ /* 0x000fe200008e0607 */
[----:B--2---:R1:W-:Y:S05]  /*0860*/  STG.E.U8 desc[UR6][R4.64], R3 ;  /* 0x0000000304007986 */ /* 0x0043ea000c101106 */
[----:B------:R-:W-:Y:S05]  /*0870*/  @P0 BRA `(.L_x_4) ;  /* 0xfffffffc00d40947 */ /* 0x000fea000383ffff */
[----:B------:R-:W-:Y:S05]  /*0880*/  EXIT ;  /* 0x000000000000794d */ /* 0x000fea0003800000 */
.L_x_5:
[----:B------:R-:W-:-:S00]  /*0890*/  BRA `(.L_x_5) ;  /* 0xfffffffc00fc7947 */ /* 0x000fc0000383ffff */
[----:B------:R-:W-:-:S00]  /*08a0*/  NOP ;  /* 0x0000000000007918 */ /* 0x000fc00000000000 */
        /* <DEDUP_REMOVED lines=13> */
.L_x_6:


//--------------------- .nv.shared.reserved.0     --------------------------
	.section	.nv.shared.reserved.0,"aw",@nobits
	.weak		__nv_reservedSMEM_offset_0_alias
	.size		__nv_reservedSMEM_offset_0_alias, 0, 64
	.other		__nv_reservedSMEM_offset_0_alias,@"STO_CUDA_RESERVED_SHARED STV_DEFAULT"
__nv_reservedSMEM_offset_0_alias:
	.zero		0
	.zero		64


//--------------------- .nv.constant0._Z17concatenateStringPcS_ii --------------------------
	.section	.nv.constant0._Z17concatenateStringPcS_ii,"a",@progbits
	.sectionflags	@""
	.align	4
.nv.constant0._Z17concatenateStringPcS_ii:
	.zero		920


//--------------------- SYMBOLS --------------------------

	.type		.nv.reservedSmem.offset0,@object
	.size		.nv.reservedSmem.offset0,0x4
